//
// Generated by NVIDIA NVVM Compiler
//
// Compiler Build ID: CL-36424714
// Cuda compilation tools, release 13.0, V13.0.88
// Based on NVVM 20.0.0
//

.version 9.0
.target sm_100
.address_size 64

	// .globl	_Z6AddNumPiS_S_

.visible .entry _Z6AddNumPiS_S_(
	.param .u64 .ptr .align 1 _Z6AddNumPiS_S__param_0,
	.param .u64 .ptr .align 1 _Z6AddNumPiS_S__param_1,
	.param .u64 .ptr .align 1 _Z6AddNumPiS_S__param_2
)
{
	.reg .b32 	%r<4>;
	.reg .b64 	%rd<7>;

	ld.param.u64 	%rd1, [_Z6AddNumPiS_S__param_0];
	ld.param.u64 	%rd2, [_Z6AddNumPiS_S__param_1];
	ld.param.u64 	%rd3, [_Z6AddNumPiS_S__param_2];
	cvta.to.global.u64 	%rd4, %rd3;
	cvta.to.global.u64 	%rd5, %rd2;
	cvta.to.global.u64 	%rd6, %rd1;
	ld.global.u32 	%r1, [%rd6];
	ld.global.u32 	%r2, [%rd5];
	add.s32 	%r3, %r2, %r1;
	st.global.u32 	[%rd4], %r3;
	ret;

}


// ===== COMPILED SASS (sm_100) =====

	.target	sm_100

	.elftype	@"ET_EXEC"


//--------------------- .note.nv.tkinfo           --------------------------
	.section	.note.nv.tkinfo,"",@"SHT_NOTE"
	.sectionflags	@"SHF_NOTE_NV_TKINFO"
	.tkinfo
        /*0018*/ 	.word	0x00000002
        /*0030*/ 	.string	""
        /*0030*/ 	.string	"ptxas"
        /*0030*/ 	.string	"Cuda compilation tools, release 13.0, V13.0.88"
        /*0030*/ 	.string	"Build cuda_13.0.r13.0/compiler.36424714_0"
        /*0030*/ 	.string	"-arch sm_100 -m 64 "



//--------------------- .note.nv.cuinfo           --------------------------
	.section	.note.nv.cuinfo,"",@"SHT_NOTE"
	.sectionflags	@"SHF_NOTE_NV_CUINFO"
        /*0018*/ 	.short	0x0002
        /*001a*/ 	.short	0x0064
        /*001c*/ 	.short	0x0082
	.zero		2


//--------------------- .nv.info                  --------------------------
	.section	.nv.info,"",@"SHT_CUDA_INFO"
	.align	4


	//----- nvinfo : EIATTR_REGCOUNT
	.align		4
        /*0000*/ 	.byte	0x04, 0x2f
        /*0002*/ 	.short	(.L_1 - .L_0)
	.align		4
.L_0:
        /*0004*/ 	.word	index@(_Z6AddNumPiS_S_)
        /*0008*/ 	.word	0x0000000c


	//----- nvinfo : EIATTR_FRAME_SIZE
	.align		4
.L_1:
        /*000c*/ 	.byte	0x04, 0x11
        /*000e*/ 	.short	(.L_3 - .L_2)
	.align		4
.L_2:
        /*0010*/ 	.word	index@(_Z6AddNumPiS_S_)
        /*0014*/ 	.word	0x00000000


	//----- nvinfo : EIATTR_MIN_STACK_SIZE
	.align		4
.L_3:
        /*0018*/ 	.byte	0x04, 0x12
        /*001a*/ 	.short	(.L_5 - .L_4)
	.align		4
.L_4:
        /*001c*/ 	.word	index@(_Z6AddNumPiS_S_)
        /*0020*/ 	.word	0x00000000
.L_5:


//--------------------- .nv.compat                --------------------------
	.section	.nv.compat,"",@"SHT_CUDA_COMPAT_INFO"
	.align	4
        /*0000*/ 	.byte	0x02, 0x09, 0x00, 0x00, 0x02, 0x02, 0x01, 0x00, 0x02, 0x05, 0x05, 0x00, 0x03, 0x07, 0x01, 0x01
        /*0010*/ 	.byte	0x02, 0x03, 0x00, 0x00, 0x02, 0x06, 0x01, 0x00, 0x04, 0x0b, 0x08, 0x00, 0x09, 0x00, 0x00, 0x00
        /*0020*/ 	.byte	0x00, 0x00, 0x00, 0x00


//--------------------- .nv.info._Z6AddNumPiS_S_  --------------------------
	.section	.nv.info._Z6AddNumPiS_S_,"",@"SHT_CUDA_INFO"
	.sectionflags	@""
	.align	4


	//----- nvinfo : EIATTR_CUDA_API_VERSION
	.align		4
        /*0000*/ 	.byte	0x04, 0x37
        /*0002*/ 	.short	(.L_7 - .L_6)
.L_6:
        /*0004*/ 	.word	0x00000082


	//----- nvinfo : EIATTR_KPARAM_INFO
	.align		4
.L_7:
        /*0008*/ 	.byte	0x04, 0x17
        /*000a*/ 	.short	(.L_9 - .L_8)
.L_8:
        /*000c*/ 	.word	0x00000000
        /*0010*/ 	.short	0x0002
        /*0012*/ 	.short	0x0010
        /*0014*/ 	.byte	0x00, 0xf5, 0x21, 0x00


	//----- nvinfo : EIATTR_KPARAM_INFO
	.align		4
.L_9:
        /*0018*/ 	.byte	0x04, 0x17
        /*001a*/ 	.short	(.L_11 - .L_10)
.L_10:
        /*001c*/ 	.word	0x00000000
        /*0020*/ 	.short	0x0001
        /*0022*/ 	.short	0x0008
        /*0024*/ 	.byte	0x00, 0xf5, 0x21, 0x00


	//----- nvinfo : EIATTR_KPARAM_INFO
	.align		4
.L_11:
        /*0028*/ 	.byte	0x04, 0x17
        /*002a*/ 	.short	(.L_13 - .L_12)
.L_12:
        /*002c*/ 	.word	0x00000000
        /*0030*/ 	.short	0x0000
        /*0032*/ 	.short	0x0000
        /*0034*/ 	.byte	0x00, 0xf5, 0x21, 0x00


	//----- nvinfo : EIATTR_SPARSE_MMA_MASK
	.align		4
.L_13:
        /*0038*/ 	.byte	0x03, 0x50
        /*003a*/ 	.short	0x0000


	//----- nvinfo : EIATTR_MAXREG_COUNT
	.align		4
        /*003c*/ 	.byte	0x03, 0x1b
        /*003e*/ 	.short	0x00ff


	//----- nvinfo : EIATTR_MERCURY_ISA_VERSION
	.align		4
        /*0040*/ 	.byte	0x03, 0x5f
        /*0042*/ 	.short	0x0101


	//----- nvinfo : EIATTR_VRC_CTA_INIT_COUNT
	.align		4
        /*0044*/ 	.byte	0x02, 0x4a
	.zero		1
	.zero		1


	//----- nvinfo : EIATTR_EXIT_INSTR_OFFSETS
	.align		4
        /*0048*/ 	.byte	0x04, 0x1c
        /*004a*/ 	.short	(.L_15 - .L_14)


	//   ....[0]....
.L_14:
        /*004c*/ 	.word	0x00000090


	//----- nvinfo : EIATTR_CBANK_PARAM_SIZE
	.align		4
.L_15:
        /*0050*/ 	.byte	0x03, 0x19
        /*0052*/ 	.short	0x0018


	//----- nvinfo : EIATTR_PARAM_CBANK
	.align		4
        /*0054*/ 	.byte	0x04, 0x0a
        /*0056*/ 	.short	(.L_17 - .L_16)
	.align		4
.L_16:
        /*0058*/ 	.word	index@(.nv.constant0._Z6AddNumPiS_S_)
        /*005c*/ 	.short	0x0380
        /*005e*/ 	.short	0x0018


	//----- nvinfo : EIATTR_SW_WAR
	.align		4
.L_17:
        /*0060*/ 	.byte	0x04, 0x36
        /*0062*/ 	.short	(.L_19 - .L_18)
.L_18:
        /*0064*/ 	.word	0x00000008
.L_19:


//--------------------- .nv.callgraph             --------------------------
	.section	.nv.callgraph,"",@"SHT_CUDA_CALLGRAPH"
	.align	4
	.sectionentsize	8
	.align		4
        /*0000*/ 	.word	0x00000000
	.align		4
        /*0004*/ 	.word	0xffffffff
	.align		4
        /*0008*/ 	.word	0x00000000
	.align		4
        /*000c*/ 	.word	0xfffffffe
	.align		4
        /*0010*/ 	.word	0x00000000
	.align		4
        /*0014*/ 	.word	0xfffffffd
	.align		4
        /*0018*/ 	.word	0x00000000
	.align		4
        /*001c*/ 	.word	0xfffffffc


//--------------------- .text._Z6AddNumPiS_S_     --------------------------
	.section	.text._Z6AddNumPiS_S_,"ax",@progbits
	.align	128
        .global         _Z6AddNumPiS_S_
        .type           _Z6AddNumPiS_S_,@function
        .size           _Z6AddNumPiS_S_,(.L_x_1 - _Z6AddNumPiS_S_)
        .other          _Z6AddNumPiS_S_,@"STO_CUDA_ENTRY STV_DEFAULT"
_Z6AddNumPiS_S_:
.text._Z6AddNumPiS_S_:
[----:B------:R-:W-:Y:S08]  /*0000*/  LDC R1, c[0x0][0x37c] ;  /* 0x0000df00ff017b82 */ /* 0x000ff00000000800 */
[----:B------:R-:W0:Y:S01]  /*0010*/  LDC.64 R2, c[0x0][0x380] ;  /* 0x0000e000ff027b82 */ /* 0x000e220000000a00 */
[----:B------:R-:W0:Y:S07]  /*0020*/  LDCU.64 UR4, c[0x0][0x358] ;  /* 0x00006b00ff0477ac */ /* 0x000e2e0008000a00 */
[----:B------:R-:W1:Y:S01]  /*0030*/  LDC.64 R4, c[0x0][0x388] ;  /* 0x0000e200ff047b82 */ /* 0x000e620000000a00 */
[----:B0-----:R-:W2:Y:S04]  /*0040*/  LDG.E R2, desc[UR4][R2.64] ;  /* 0x0000000402027981 */ /* 0x001ea8000c1e1900 */
[----:B-1----:R-:W2:Y:S03]  /*0050*/  LDG.E R5, desc[UR4][R4.64] ;  /* 0x0000000404057981 */ /* 0x002ea6000c1e1900 */
[----:B------:R-:W0:Y:S01]  /*0060*/  LDC.64 R6, c[0x0][0x390] ;  /* 0x0000e400ff067b82 */ /* 0x000e220000000a00 */
[----:B--2---:R-:W-:-:S05]  /*0070*/  IADD3 R9, PT, PT, R2, R5, RZ ;  /* 0x0000000502097210 */ /* 0x004fca0007ffe0ff */
[----:B0-----:R-:W-:Y:S01]  /*0080*/  STG.E desc[UR4][R6.64], R9 ;  /* 0x0000000906007986 */ /* 0x001fe2000c101904 */
[----:B------:R-:W-:Y:S05]  /*0090*/  EXIT ;  /* 0x000000000000794d */ /* 0x000fea0003800000 */
.L_x_0:
[----:B------:R-:W-:-:S00]  /*00a0*/  BRA `(.L_x_0) ;  /* 0xfffffffc00fc7947 */ /* 0x000fc0000383ffff */
[----:B------:R-:W-:-:S00]  /*00b0*/  NOP ;  /* 0x0000000000007918 */ /* 0x000fc00000000000 */
        /* <DEDUP_REMOVED lines=12> */
.L_x_1:


//--------------------- .nv.shared.reserved.0     --------------------------
	.section	.nv.shared.reserved.0,"aw",@nobits
	.weak		__nv_reservedSMEM_offset_0_alias
	.size		__nv_reservedSMEM_offset_0_alias, 0, 64
	.other		__nv_reservedSMEM_offset_0_alias,@"STO_CUDA_RESERVED_SHARED STV_DEFAULT"
__nv_reservedSMEM_offset_0_alias:
	.zero		0
	.zero		64


//--------------------- .nv.constant0._Z6AddNumPiS_S_ --------------------------
	.section	.nv.constant0._Z6AddNumPiS_S_,"a",@progbits
	.sectionflags	@""
	.align	4
.nv.constant0._Z6AddNumPiS_S_:
	.zero		920


//--------------------- SYMBOLS --------------------------

	.type		.nv.reservedSmem.offset0,@object
	.size		.nv.reservedSmem.offset0,0x4
